	.headerflags	@"EF_CUDA_TEXMODE_UNIFIED EF_CUDA_64BIT_ADDRESS EF_CUDA_SM89 EF_CUDA_VIRTUAL_SM(EF_CUDA_SM89)"
	.elftype	@"ET_EXEC"


//--------------------- .nv.info                  --------------------------
	.section	.nv.info,"",@"SHT_CUDA_INFO"
	.align	4


	//----- nvinfo : EIATTR_REGCOUNT
	.align		4
        /*0000*/ 	.byte	0x04, 0x2f
        /*0002*/ 	.short	(.L_1 - .L_0)
	.align		4
.L_0:
        /*0004*/ 	.word	index@(triton__0d1d2d3d456de7)
        /*0008*/ 	.word	0x00000028


	//----- nvinfo : EIATTR_MAX_STACK_SIZE
	.align		4
.L_1:
        /*000c*/ 	.byte	0x04, 0x23
        /*000e*/ 	.short	(.L_3 - .L_2)
	.align		4
.L_2:
        /*0010*/ 	.word	index@(triton__0d1d2d3d456de7)
        /*0014*/ 	.word	0x00000000


	//----- nvinfo : EIATTR_MIN_STACK_SIZE
	.align		4
.L_3:
        /*0018*/ 	.byte	0x04, 0x12
        /*001a*/ 	.short	(.L_5 - .L_4)
	.align		4
.L_4:
        /*001c*/ 	.word	index@(triton__0d1d2d3d456de7)
        /*0020*/ 	.word	0x00000000


	//----- nvinfo : EIATTR_FRAME_SIZE
	.align		4
.L_5:
        /*0024*/ 	.byte	0x04, 0x11
        /*0026*/ 	.short	(.L_7 - .L_6)
	.align		4
.L_6:
        /*0028*/ 	.word	index@(triton__0d1d2d3d456de7)
        /*002c*/ 	.word	0x00000000
.L_7:


//--------------------- .nv.info.triton__0d1d2d3d456de7 --------------------------
	.section	.nv.info.triton__0d1d2d3d456de7,"",@"SHT_CUDA_INFO"
	.align	4


	//----- nvinfo : EIATTR_CUDA_API_VERSION
	.align		4
        /*0000*/ 	.byte	0x04, 0x37
        /*0002*/ 	.short	(.L_9 - .L_8)
.L_8:
        /*0004*/ 	.word	0x0000007b


	//----- nvinfo : EIATTR_PARAM_CBANK
	.align		4
.L_9:
        /*0008*/ 	.byte	0x04, 0x0a
        /*000a*/ 	.short	(.L_11 - .L_10)
	.align		4
.L_10:
        /*000c*/ 	.word	index@(.nv.constant0.triton__0d1d2d3d456de7)
        /*0010*/ 	.short	0x0160
        /*0012*/ 	.short	0x0030


	//----- nvinfo : EIATTR_CBANK_PARAM_SIZE
	.align		4
.L_11:
        /*0014*/ 	.byte	0x03, 0x19
        /*0016*/ 	.short	0x0030


	//----- nvinfo : EIATTR_KPARAM_INFO
	.align		4
        /*0018*/ 	.byte	0x04, 0x17
        /*001a*/ 	.short	(.L_13 - .L_12)
.L_12:
        /*001c*/ 	.word	0x00000000
        /*0020*/ 	.short	0x0007
        /*0022*/ 	.short	0x002c
        /*0024*/ 	.byte	0x00, 0xf0, 0x11, 0x00


	//----- nvinfo : EIATTR_KPARAM_INFO
	.align		4
.L_13:
        /*0028*/ 	.byte	0x04, 0x17
        /*002a*/ 	.short	(.L_15 - .L_14)
.L_14:
        /*002c*/ 	.word	0x00000000
        /*0030*/ 	.short	0x0006
        /*0032*/ 	.short	0x0028
        /*0034*/ 	.byte	0x00, 0xf0, 0x11, 0x00


	//----- nvinfo : EIATTR_KPARAM_INFO
	.align		4
.L_15:
        /*0038*/ 	.byte	0x04, 0x17
        /*003a*/ 	.short	(.L_17 - .L_16)
.L_16:
        /*003c*/ 	.word	0x00000000
        /*0040*/ 	.short	0x0005
        /*0042*/ 	.short	0x0024
        /*0044*/ 	.byte	0x00, 0xf0, 0x11, 0x00


	//----- nvinfo : EIATTR_KPARAM_INFO
	.align		4
.L_17:
        /*0048*/ 	.byte	0x04, 0x17
        /*004a*/ 	.short	(.L_19 - .L_18)
.L_18:
        /*004c*/ 	.word	0x00000000
        /*0050*/ 	.short	0x0004
        /*0052*/ 	.short	0x0020
        /*0054*/ 	.byte	0x00, 0xf0, 0x11, 0x00


	//----- nvinfo : EIATTR_KPARAM_INFO
	.align		4
.L_19:
        /*0058*/ 	.byte	0x04, 0x17
        /*005a*/ 	.short	(.L_21 - .L_20)
.L_20:
        /*005c*/ 	.word	0x00000000
        /*0060*/ 	.short	0x0003
        /*0062*/ 	.short	0x0018
        /*0064*/ 	.byte	0x00, 0xf0, 0x21, 0x00


	//----- nvinfo : EIATTR_KPARAM_INFO
	.align		4
.L_21:
        /*0068*/ 	.byte	0x04, 0x17
        /*006a*/ 	.short	(.L_23 - .L_22)
.L_22:
        /*006c*/ 	.word	0x00000000
        /*0070*/ 	.short	0x0002
        /*0072*/ 	.short	0x0010
        /*0074*/ 	.byte	0x00, 0xf0, 0x21, 0x00


	//----- nvinfo : EIATTR_KPARAM_INFO
	.align		4
.L_23:
        /*0078*/ 	.byte	0x04, 0x17
        /*007a*/ 	.short	(.L_25 - .L_24)
.L_24:
        /*007c*/ 	.word	0x00000000
        /*0080*/ 	.short	0x0001
        /*0082*/ 	.short	0x0008
        /*0084*/ 	.byte	0x00, 0xf0, 0x21, 0x00


	//----- nvinfo : EIATTR_KPARAM_INFO
	.align		4
.L_25:
        /*0088*/ 	.byte	0x04, 0x17
        /*008a*/ 	.short	(.L_27 - .L_26)
.L_26:
        /*008c*/ 	.word	0x00000000
        /*0090*/ 	.short	0x0000
        /*0092*/ 	.short	0x0000
        /*0094*/ 	.byte	0x00, 0xf0, 0x21, 0x00


	//----- nvinfo : EIATTR_MAXREG_COUNT
	.align		4
.L_27:
        /*0098*/ 	.byte	0x03, 0x1b
        /*009a*/ 	.short	0x00ff


	//----- nvinfo : EIATTR_EXIT_INSTR_OFFSETS
	.align		4
        /*009c*/ 	.byte	0x04, 0x1c
        /*009e*/ 	.short	(.L_29 - .L_28)


	//   ....[0]....
.L_28:
        /*00a0*/ 	.word	0x00000e00


	//   ....[1]....
        /*00a4*/ 	.word	0x00000e30


	//----- nvinfo : EIATTR_CTAIDZ_USED
	.align		4
.L_29:
        /*00a8*/ 	.byte	0x01, 0x04
	.zero		2


	//----- nvinfo : EIATTR_MAX_THREADS
	.align		4
        /*00ac*/ 	.byte	0x04, 0x05
        /*00ae*/ 	.short	(.L_31 - .L_30)
.L_30:
        /*00b0*/ 	.word	0x00000080
        /*00b4*/ 	.word	0x00000001
        /*00b8*/ 	.word	0x00000001
.L_31:


//--------------------- .nv.rel.action            --------------------------
	.section	.nv.rel.action,"",@"SHT_CUDA_RELOCINFO"
	.align	8
	.sectionentsize	8
        /*0000*/ 	.byte	0x73, 0x00, 0x00, 0x00, 0x00, 0x00, 0x00, 0x00, 0x00, 0x00, 0x00, 0x11, 0x25, 0x00, 0x05, 0x36


//--------------------- .nv.constant0.triton__0d1d2d3d456de7 --------------------------
	.section	.nv.constant0.triton__0d1d2d3d456de7,"a",@progbits
	.align	4
.nv.constant0.triton__0d1d2d3d456de7:
	.zero		400


//--------------------- .text.triton__0d1d2d3d456de7 --------------------------
	.section	.text.triton__0d1d2d3d456de7,"ax",@progbits
	.sectionflags	@"SHF_BARRIERS=1"
	.sectioninfo	@"SHI_REGISTERS=40"
	.align	128
        .global         triton__0d1d2d3d456de7
        .type           triton__0d1d2d3d456de7,@function
        .size           triton__0d1d2d3d456de7,(.L_x_1 - triton__0d1d2d3d456de7)
        .other          triton__0d1d2d3d456de7,@"STO_CUDA_ENTRY STV_DEFAULT"
triton__0d1d2d3d456de7:
.text.triton__0d1d2d3d456de7:
[----:B------:R-:W-:-:S02]  /*0000*/  IMAD.MOV.U32 R1, RZ, RZ, c[0x0][0x28] ;  /* 0x00000a00ff017624 */ /* 0x000fc400078e00ff */
[----:B------:R-:W0:Y:S01]  /*0010*/  S2UR UR4, SR_CTAID.Z ;  /* 0x00000000000479c3 */ /* 0x000e220000002700 */
[----:B------:R-:W1:Y:S01]  /*0020*/  S2R R14, SR_TID.X ;  /* 0x00000000000e7919 */ /* 0x000e620000002100 */
[----:B------:R-:W-:Y:S01]  /*0030*/  UMOV UR18, 0x2 ;  /* 0x0000000200127882 */ /* 0x000fe20000000000 */
[----:B------:R-:W-:Y:S01]  /*0040*/  CS2R R6, SRZ ;  /* 0x0000000000067805 */ /* 0x000fe2000001ff00 */
[----:B------:R-:W-:Y:S01]  /*0050*/  IMAD.U32 R3, RZ, RZ, UR18 ;  /* 0x00000012ff037e24 */ /* 0x000fe2000f8e00ff */
[----:B------:R-:W2:Y:S01]  /*0060*/  S2R R33, SR_CTAID.X ;  /* 0x0000000000217919 */ /* 0x000ea20000002500 */
[----:B------:R-:W-:Y:S01]  /*0070*/  ULDC.64 UR16, c[0x0][0x118] ;  /* 0x0000460000107ab9 */ /* 0x000fe20000000a00 */
[----:B------:R-:W-:Y:S01]  /*0080*/  IMAD.U32 R5, RZ, RZ, UR18 ;  /* 0x00000012ff057e24 */ /* 0x000fe2000f8e00ff */
[----:B------:R-:W3:Y:S01]  /*0090*/  S2UR UR5, SR_CTAID.Y ;  /* 0x00000000000579c3 */ /* 0x000ee20000002600 */
[----:B0-----:R-:W-:Y:S01]  /*00a0*/  UIADD3 UR4, UR4, 0x1, URZ ;  /* 0x0000000104047890 */ /* 0x001fe2000fffe03f */
[----:B-1----:R-:W-:-:S05]  /*00b0*/  LOP3.LUT R14, R14, 0x7f, RZ, 0xc0, !PT ;  /* 0x0000007f0e0e7812 */ /* 0x002fca00078ec0ff */
[----:B--2---:R-:W-:Y:S01]  /*00c0*/  IMAD R33, R33, 0x100, R14 ;  /* 0x0000010021217824 */ /* 0x004fe200078e020e */
[----:B---3--:R-:W-:-:S04]  /*00d0*/  UIMAD UR4, UR4, UR5, URZ ;  /* 0x00000005040472a4 */ /* 0x008fc8000f8e023f */
[C---:B------:R-:W-:Y:S01]  /*00e0*/  ISETP.GE.AND P0, PT, R33.reuse, c[0x0][0x18c], PT ;  /* 0x0000630021007a0c */ /* 0x040fe20003f06270 */
[----:B------:R-:W-:Y:S01]  /*00f0*/  USHF.L.U32 UR12, UR4, 0x2, URZ ;  /* 0x00000002040c7899 */ /* 0x000fe2000800063f */
[----:B------:R-:W-:-:S03]  /*0100*/  IADD3 R28, R33, 0x80, RZ ;  /* 0x00000080211c7810 */ /* 0x000fc60007ffe0ff */
[----:B------:R-:W-:Y:S02]  /*0110*/  UISETP.GE.AND UP0, UPT, UR12, 0x6e00, UPT ;  /* 0x00006e000c00788c */ /* 0x000fe4000bf06270 */
[----:B------:R-:W-:-:S04]  /*0120*/  MOV R0, UR12 ;  /* 0x0000000c00007c02 */ /* 0x000fc80008000f00 */
[----:B------:R-:W-:Y:S01]  /*0130*/  ISETP.LT.AND P0, PT, R0, 0x6e00, !P0 ;  /* 0x00006e000000780c */ /* 0x000fe20004701270 */
[----:B------:R-:W-:Y:S01]  /*0140*/  IMAD R0, R33, 0x6e00, R0 ;  /* 0x00006e0021007824 */ /* 0x000fe200078e0200 */
[----:B------:R-:W-:-:S03]  /*0150*/  PLOP3.LUT P1, PT, PT, PT, UP0, 0x40, 0x0 ;  /* 0x000000000000781c */ /* 0x000fc60003f2e808 */
[----:B------:R-:W-:Y:S01]  /*0160*/  IMAD.WIDE R2, R0, R3, c[0x0][0x160] ;  /* 0x0000580000027625 */ /* 0x000fe200078e0203 */
[----:B------:R-:W-:Y:S02]  /*0170*/  ISETP.LT.AND P1, PT, R28, c[0x0][0x18c], P1 ;  /* 0x000063001c007a0c */ /* 0x000fe40000f21270 */
[----:B------:R-:W-:-:S05]  /*0180*/  IADD3 R4, R0, 0x370000, RZ ;  /* 0x0037000000047810 */ /* 0x000fca0007ffe0ff */
[----:B------:R0:W2:Y:S01]  /*0190*/  @P0 LDG.E.EL.64 R6, [R2.64] ;  /* 0x0000001002060981 */ /* 0x0000a2000c2e1b00 */
[----:B------:R-:W-:Y:S01]  /*01a0*/  CS2R R8, SRZ ;  /* 0x0000000000087805 */ /* 0x000fe2000001ff00 */
[----:B------:R-:W-:-:S05]  /*01b0*/  IMAD.WIDE R4, R4, R5, c[0x0][0x160] ;  /* 0x0000580004047625 */ /* 0x000fca00078e0205 */
[----:B------:R1:W3:Y:S01]  /*01c0*/  @P1 LDG.E.EL.64 R8, [R4.64] ;  /* 0x0000001004081981 */ /* 0x0002e2000c2e1b00 */
[----:B------:R-:W-:Y:S01]  /*01d0*/  UIMAD.WIDE UR4, UR12, 0x66666667, URZ ;  /* 0x666666670c0478a5 */ /* 0x000fe2000f8e023f */
[----:B------:R-:W-:Y:S01]  /*01e0*/  SHF.L.U32 R14, R14, 0x1, RZ ;  /* 0x000000010e0e7819 */ /* 0x000fe200000006ff */
[----:B------:R-:W-:Y:S01]  /*01f0*/  ULDC.64 UR8, c[0x0][0x168] ;  /* 0x00005a0000087ab9 */ /* 0x000fe20000000a00 */
[----:B------:R-:W-:Y:S01]  /*0200*/  PLOP3.LUT P2, PT, PT, PT, UP0, 0x80, 0x0 ;  /* 0x000000000000781c */ /* 0x000fe20003f4f008 */
[----:B------:R-:W-:Y:S01]  /*0210*/  USHF.R.U32.HI UR4, URZ, 0x1f, UR5 ;  /* 0x0000001f3f047899 */ /* 0x000fe20008011605 */
[----:B------:R-:W-:Y:S01]  /*0220*/  IMAD.MOV.U32 R34, RZ, RZ, c[0x0][0x184] ;  /* 0x00006100ff227624 */ /* 0x000fe200078e00ff */
[----:B------:R-:W-:Y:S01]  /*0230*/  UIADD3 UR13, UR12, 0x1, URZ ;  /* 0x000000010c0d7890 */ /* 0x000fe2000fffe03f */
[----:B------:R-:W-:Y:S01]  /*0240*/  PRMT R25, RZ, 0x7610, R25 ;  /* 0x00007610ff197816 */ /* 0x000fe20000000019 */
[----:B------:R-:W-:Y:S01]  /*0250*/  ULEA.HI.SX32 UR4, UR5, UR4, 0x17 ;  /* 0x0000000405047291 */ /* 0x000fe2000f8fba3f */
[----:B------:R-:W-:Y:S01]  /*0260*/  IMAD R34, R34, c[0x0][0x180], RZ ;  /* 0x0000600022227a24 */ /* 0x000fe200078e02ff */
[----:B------:R-:W-:Y:S01]  /*0270*/  UIADD3 UR14, UR12, 0x2, URZ ;  /* 0x000000020c0e7890 */ /* 0x000fe2000fffe03f */
[----:B-1----:R-:W-:Y:S01]  /*0280*/  MOV R4, UR18 ;  /* 0x0000001200047c02 */ /* 0x002fe20008000f00 */
[----:B------:R-:W-:Y:S01]  /*0290*/  UIMAD UR4, UR4, -0x500, UR12 ;  /* 0xfffffb00040478a4 */ /* 0x000fe2000f8e020c */
[----:B0-----:R-:W-:Y:S01]  /*02a0*/  IMAD.U32 R2, RZ, RZ, UR18 ;  /* 0x00000012ff027e24 */ /* 0x001fe2000f8e00ff */
[----:B------:R-:W-:Y:S01]  /*02b0*/  UIADD3 UR15, UR12, 0x3, URZ ;  /* 0x000000030c0f7890 */ /* 0x000fe2000fffe03f */
[----:B------:R-:W-:Y:S01]  /*02c0*/  IMAD R23, R34, UR12, R33 ;  /* 0x0000000c22177c24 */ /* 0x000fe2000f8e0221 */
[----:B------:R-:W-:Y:S01]  /*02d0*/  UIMAD.WIDE UR4, UR4, UR18, UR8 ;  /* 0x00000012040472a5 */ /* 0x000fe2000f8e0208 */
[----:B------:R-:W-:Y:S01]  /*02e0*/  PRMT R27, RZ, 0x7610, R27 ;  /* 0x00007610ff1b7816 */ /* 0x000fe2000000001b */
[----:B------:R-:W-:Y:S01]  /*02f0*/  UIMAD.WIDE UR6, UR14, 0x66666667, URZ ;  /* 0x666666670e0678a5 */ /* 0x000fe2000f8e023f */
[----:B------:R-:W-:Y:S01]  /*0300*/  PRMT R26, RZ, 0x7610, R26 ;  /* 0x00007610ff1a7816 */ /* 0x000fe2000000001a */
[----:B------:R-:W-:-:S02]  /*0310*/  UIMAD.WIDE UR10, UR15, 0x66666667, URZ ;  /* 0x666666670f0a78a5 */ /* 0x000fc4000f8e023f */
[----:B------:R-:W-:Y:S02]  /*0320*/  USHF.R.U32.HI UR6, URZ, 0x1f, UR7 ;  /* 0x0000001f3f067899 */ /* 0x000fe40008011607 */
[----:B------:R-:W-:Y:S02]  /*0330*/  UISETP.GE.AND UP0, UPT, UR13, 0x6e00, UPT ;  /* 0x00006e000d00788c */ /* 0x000fe4000bf06270 */
[----:B------:R-:W-:Y:S02]  /*0340*/  UISETP.GE.AND UP1, UPT, UR14, 0x6e00, UPT ;  /* 0x00006e000e00788c */ /* 0x000fe4000bf26270 */
[----:B------:R-:W-:Y:S02]  /*0350*/  ULEA.HI.SX32 UR6, UR7, UR6, 0x17 ;  /* 0x0000000607067291 */ /* 0x000fe4000f8fba3f */
[----:B------:R-:W-:Y:S01]  /*0360*/  USHF.R.U32.HI UR10, URZ, 0x1f, UR11 ;  /* 0x0000001f3f0a7899 */ /* 0x000fe2000801160b */
[----:B------:R-:W-:Y:S01]  /*0370*/  PLOP3.LUT P6, PT, PT, PT, UP0, 0x40, 0x0 ;  /* 0x000000000000781c */ /* 0x000fe20003fce808 */
[----:B------:R-:W-:Y:S01]  /*0380*/  UIMAD UR6, UR6, -0x500, UR14 ;  /* 0xfffffb00060678a4 */ /* 0x000fe2000f8e020e */
[----:B------:R-:W-:Y:S01]  /*0390*/  PLOP3.LUT P3, PT, PT, PT, UP0, 0x80, 0x0 ;  /* 0x000000000000781c */ /* 0x000fe20003f6f008 */
[----:B------:R-:W-:Y:S01]  /*03a0*/  UISETP.GE.AND UP2, UPT, UR15, 0x6e00, UPT ;  /* 0x00006e000f00788c */ /* 0x000fe2000bf46270 */
[----:B------:R-:W-:Y:S01]  /*03b0*/  PLOP3.LUT P4, PT, PT, PT, UP1, 0x80, 0x0 ;  /* 0x000000000000781c */ /* 0x000fe20003f8f018 */
[----:B------:R-:W-:Y:S01]  /*03c0*/  ULEA.HI.SX32 UR10, UR11, UR10, 0x17 ;  /* 0x0000000a0b0a7291 */ /* 0x000fe2000f8fba3f */
[----:B------:R-:W-:Y:S01]  /*03d0*/  IMAD R35, R34, UR12, R34 ;  /* 0x0000000c22237c24 */ /* 0x000fe2000f8e0222 */
[----:B------:R-:W-:Y:S01]  /*03e0*/  UIMAD.WIDE UR6, UR6, UR18, UR8 ;  /* 0x00000012060672a5 */ /* 0x000fe2000f8e0208 */
[C---:B------:R-:W-:Y:S01]  /*03f0*/  ISETP.LT.AND P6, PT, R33.reuse, c[0x0][0x18c], P6 ;  /* 0x0000630021007a0c */ /* 0x040fe200037c1270 */
[----:B------:R-:W-:Y:S01]  /*0400*/  UIMAD UR10, UR10, -0x500, UR15 ;  /* 0xfffffb000a0a78a4 */ /* 0x000fe2000f8e020f */
[----:B------:R-:W-:Y:S01]  /*0410*/  PLOP3.LUT P5, PT, PT, PT, UP2, 0x80, 0x0 ;  /* 0x000000000000781c */ /* 0x000fe20003faf028 */
[----:B------:R-:W-:Y:S01]  /*0420*/  IMAD.IADD R18, R33, 0x1, R35 ;  /* 0x0000000121127824 */ /* 0x000fe200078e0223 */
[----:B------:R-:W-:-:S02]  /*0430*/  PRMT R19, RZ, 0x7610, R19 ;  /* 0x00007610ff137816 */ /* 0x000fc40000000013 */
[----:B------:R-:W-:Y:S02]  /*0440*/  PRMT R21, RZ, 0x7610, R21 ;  /* 0x00007610ff157816 */ /* 0x000fe40000000015 */
[----:B------:R-:W-:Y:S02]  /*0450*/  PRMT R15, RZ, 0x7610, R15 ;  /* 0x00007610ff0f7816 */ /* 0x000fe4000000000f */
[----:B------:R-:W-:Y:S02]  /*0460*/  IADD3 R12, R28, R35, RZ ;  /* 0x000000231c0c7210 */ /* 0x000fe40007ffe0ff */
[----:B------:R-:W-:Y:S01]  /*0470*/  PRMT R20, RZ, 0x7610, R20 ;  /* 0x00007610ff147816 */ /* 0x000fe20000000014 */
[----:B------:R-:W-:Y:S01]  /*0480*/  IMAD.IADD R35, R34, 0x1, R35 ;  /* 0x0000000122237824 */ /* 0x000fe200078e0223 */
[----:B------:R-:W-:Y:S02]  /*0490*/  PRMT R17, RZ, 0x7610, R17 ;  /* 0x00007610ff117816 */ /* 0x000fe40000000011 */
[----:B------:R-:W-:Y:S01]  /*04a0*/  P2R R29, PR, RZ, 0x40 ;  /* 0x00000040ff1d7803 */ /* 0x000fe20000000000 */
[----:B------:R-:W-:Y:S01]  /*04b0*/  IMAD.U32 R37, RZ, RZ, UR18 ;  /* 0x00000012ff257e24 */ /* 0x000fe2000f8e00ff */
[----:B------:R-:W-:-:S02]  /*04c0*/  PRMT R30, RZ, 0x7610, R30 ;  /* 0x00007610ff1e7816 */ /* 0x000fc4000000001e */
[----:B------:R-:W-:Y:S02]  /*04d0*/  PRMT R31, RZ, 0x7610, R31 ;  /* 0x00007610ff1f7816 */ /* 0x000fe4000000001f */
[----:B------:R-:W-:Y:S02]  /*04e0*/  MOV R36, UR18 ;  /* 0x0000001200247c02 */ /* 0x000fe40008000f00 */
[----:B------:R-:W-:Y:S02]  /*04f0*/  PRMT R32, RZ, 0x7610, R32 ;  /* 0x00007610ff207816 */ /* 0x000fe40000000020 */
[----:B--2---:R-:W-:Y:S01]  /*0500*/  SHF.R.U32.HI R11, RZ, 0x10, R6 ;  /* 0x00000010ff0b7819 */ /* 0x004fe20000011606 */
[----:B------:R0:W-:Y:S01]  /*0510*/  STS.U16 [R14], R6 ;  /* 0x000000060e007388 */ /* 0x0001e20000000400 */
[----:B------:R-:W-:-:S03]  /*0520*/  SHF.R.U32.HI R13, RZ, 0x10, R7 ;  /* 0x00000010ff0d7819 */ /* 0x000fc60000011607 */
[----:B------:R1:W-:Y:S01]  /*0530*/  STS.U16 [R14+0x204], R7 ;  /* 0x000204070e007388 */ /* 0x0003e20000000400 */
[----:B---3--:R-:W-:Y:S02]  /*0540*/  SHF.R.U32.HI R3, RZ, 0x10, R8 ;  /* 0x00000010ff037819 */ /* 0x008fe40000011608 */
[----:B------:R-:W-:Y:S01]  /*0550*/  SHF.R.U32.HI R5, RZ, 0x10, R9 ;  /* 0x00000010ff057819 */ /* 0x000fe20000011609 */
[----:B------:R-:W-:Y:S01]  /*0560*/  STS.U16 [R14+0x102], R11 ;  /* 0x0001020b0e007388 */ /* 0x000fe20000000400 */
[----:B0-----:R-:W-:-:S03]  /*0570*/  IMAD.U32 R6, RZ, RZ, UR4 ;  /* 0x00000004ff067e24 */ /* 0x001fc6000f8e00ff */
[----:B------:R-:W-:Y:S01]  /*0580*/  STS.U16 [R14+0x306], R13 ;  /* 0x0003060d0e007388 */ /* 0x000fe20000000400 */
[----:B-1----:R-:W-:Y:S01]  /*0590*/  IMAD.U32 R7, RZ, RZ, UR5 ;  /* 0x00000005ff077e24 */ /* 0x002fe2000f8e00ff */
[----:B------:R-:W-:Y:S02]  /*05a0*/  UIMAD.WIDE UR4, UR13, 0x66666667, URZ ;  /* 0x666666670d0478a5 */ /* 0x000fe4000f8e023f */
[----:B------:R-:W-:Y:S06]  /*05b0*/  BAR.SYNC 0x0 ;  /* 0x0000000000007b1d */ /* 0x000fec0000000000 */
[----:B------:R-:W-:Y:S01]  /*05c0*/  USHF.R.U32.HI UR4, URZ, 0x1f, UR5 ;  /* 0x0000001f3f047899 */ /* 0x000fe20008011605 */
[----:B------:R-:W0:Y:S01]  /*05d0*/  LDS.U16 R24, [R14] ;  /* 0x000000000e187984 */ /* 0x000e220000000400 */
[----:B------:R-:W-:-:S02]  /*05e0*/  IMAD R13, R34, UR12, R28 ;  /* 0x0000000c220d7c24 */ /* 0x000fc4000f8e021c */
[----:B------:R-:W-:Y:S01]  /*05f0*/  ULEA.HI.SX32 UR4, UR5, UR4, 0x17 ;  /* 0x0000000405047291 */ /* 0x000fe2000f8fba3f */
[----:B------:R-:W-:Y:S03]  /*0600*/  LDS.U16 R0, [R14+0x102] ;  /* 0x000102000e007984 */ /* 0x000fe60000000400 */
[----:B------:R-:W-:Y:S01]  /*0610*/  UIMAD UR4, UR4, -0x500, UR13 ;  /* 0xfffffb00040478a4 */ /* 0x000fe2000f8e020d */
[----:B------:R-:W-:Y:S04]  /*0620*/  LDS.U16 R16, [R14+0x204] ;  /* 0x000204000e107984 */ /* 0x000fe80000000400 */
[----:B------:R-:W-:Y:S01]  /*0630*/  LDS.U16 R22, [R14+0x306] ;  /* 0x000306000e167984 */ /* 0x000fe20000000400 */
[----:B------:R-:W-:-:S03]  /*0640*/  UIMAD.WIDE UR4, UR4, UR18, UR8 ;  /* 0x00000012040472a5 */ /* 0x000fc6000f8e0208 */
[----:B------:R-:W-:Y:S06]  /*0650*/  BAR.SYNC 0x0 ;  /* 0x0000000000007b1d */ /* 0x000fec0000000000 */
[----:B------:R-:W-:Y:S04]  /*0660*/  STS.U16 [R14], R8 ;  /* 0x000000080e007388 */ /* 0x000fe80000000400 */
[----:B------:R1:W-:Y:S04]  /*0670*/  STS.U16 [R14+0x102], R3 ;  /* 0x000102030e007388 */ /* 0x0003e80000000400 */
[----:B------:R-:W-:Y:S04]  /*0680*/  STS.U16 [R14+0x204], R9 ;  /* 0x000204090e007388 */ /* 0x000fe80000000400 */
[----:B------:R-:W-:Y:S01]  /*0690*/  STS.U16 [R14+0x306], R5 ;  /* 0x000306050e007388 */ /* 0x000fe20000000400 */
[----:B-1----:R-:W-:-:S03]  /*06a0*/  IMAD.WIDE R2, R23, R2, c[0x0][0x170] ;  /* 0x00005c0017027625 */ /* 0x002fc600078e0202 */
[----:B------:R-:W-:Y:S06]  /*06b0*/  BAR.SYNC 0x0 ;  /* 0x0000000000007b1d */ /* 0x000fec0000000000 */
[----:B------:R-:W-:Y:S01]  /*06c0*/  IMAD.WIDE R4, R13, R4, c[0x0][0x170] ;  /* 0x00005c000d047625 */ /* 0x000fe200078e0204 */
[----:B------:R1:W2:Y:S01]  /*06d0*/  @!P2 LDG.E.EL.U16 R25, [R6.64] ;  /* 0x000000100619a981 */ /* 0x0002a2000c2e1500 */
[----:B------:R-:W-:Y:S01]  /*06e0*/  PLOP3.LUT P2, PT, PT, PT, UP0, 0x40, 0x0 ;  /* 0x000000000000781c */ /* 0x000fe20003f4e808 */
[----:B------:R-:W-:Y:S01]  /*06f0*/  UIMAD.WIDE UR8, UR10, UR18, UR8 ;  /* 0x000000120a0872a5 */ /* 0x000fe2000f8e0208 */
[----:B------:R-:W-:Y:S01]  /*0700*/  MOV R9, UR18 ;  /* 0x0000001200097c02 */ /* 0x000fe20008000f00 */
[----:B------:R3:W4:Y:S01]  /*0710*/  @P0 LDG.E.EL.U16 R27, [R2.64] ;  /* 0x00000010021b0981 */ /* 0x000722000c2e1500 */
[----:B------:R-:W-:-:S03]  /*0720*/  ISETP.LT.AND P2, PT, R28, c[0x0][0x18c], P2 ;  /* 0x000063001c007a0c */ /* 0x000fc60001741270 */
[----:B------:R5:W4:Y:S01]  /*0730*/  @P1 LDG.E.EL.U16 R26, [R4.64] ;  /* 0x00000010041a1981 */ /* 0x000b22000c2e1500 */
[----:B------:R-:W-:Y:S01]  /*0740*/  IMAD.U32 R11, RZ, RZ, UR18 ;  /* 0x00000012ff0b7e24 */ /* 0x000fe2000f8e00ff */
[----:B-1----:R-:W-:Y:S01]  /*0750*/  MOV R7, UR9 ;  /* 0x0000000900077c02 */ /* 0x002fe20008000f00 */
[----:B------:R-:W-:-:S04]  /*0760*/  IMAD.WIDE R8, R18, R9, c[0x0][0x170] ;  /* 0x00005c0012087625 */ /* 0x000fc800078e0209 */
[----:B---3--:R-:W-:Y:S01]  /*0770*/  IMAD.U32 R2, RZ, RZ, UR4 ;  /* 0x00000004ff027e24 */ /* 0x008fe2000f8e00ff */
[----:B------:R1:W3:Y:S01]  /*0780*/  @P6 LDG.E.EL.U16 R15, [R8.64] ;  /* 0x00000010080f6981 */ /* 0x0002e2000c2e1500 */
[----:B------:R-:W-:Y:S01]  /*0790*/  IMAD.U32 R3, RZ, RZ, UR5 ;  /* 0x00000005ff037e24 */ /* 0x000fe2000f8e00ff */
[----:B-----5:R-:W-:Y:S01]  /*07a0*/  MOV R4, UR6 ;  /* 0x0000000600047c02 */ /* 0x020fe20008000f00 */
[----:B------:R-:W-:Y:S02]  /*07b0*/  IMAD.U32 R5, RZ, RZ, UR7 ;  /* 0x00000007ff057e24 */ /* 0x000fe4000f8e00ff */
[----:B------:R-:W-:Y:S01]  /*07c0*/  IMAD.U32 R6, RZ, RZ, UR8 ;  /* 0x00000008ff067e24 */ /* 0x000fe2000f8e00ff */
[----:B------:R5:W3:Y:S01]  /*07d0*/  @!P3 LDG.E.EL.U16 R19, [R2.64] ;  /* 0x000000100213b981 */ /* 0x000ae2000c2e1500 */
[----:B------:R-:W-:Y:S01]  /*07e0*/  PLOP3.LUT P3, PT, PT, PT, UP1, 0x40, 0x0 ;  /* 0x000000000000781c */ /* 0x000fe20003f6e818 */
[----:B------:R-:W-:Y:S02]  /*07f0*/  IMAD.WIDE R10, R12, R11, c[0x0][0x170] ;  /* 0x00005c000c0a7625 */ /* 0x000fe400078e020b */
[----:B------:R0:W3:Y:S01]  /*0800*/  @!P4 LDG.E.EL.U16 R21, [R4.64] ;  /* 0x000000100415c981 */ /* 0x0000e2000c2e1500 */
[----:B------:R-:W-:-:S02]  /*0810*/  PLOP3.LUT P4, PT, PT, PT, UP1, 0x40, 0x0 ;  /* 0x000000000000781c */ /* 0x000fc40003f8e818 */
[----:B------:R-:W-:Y:S01]  /*0820*/  PLOP3.LUT P6, PT, PT, PT, UP2, 0x40, 0x0 ;  /* 0x000000000000781c */ /* 0x000fe20003fce828 */
[----:B------:R0:W3:Y:S01]  /*0830*/  @!P5 LDG.E.EL.U16 R20, [R6.64] ;  /* 0x000000100614d981 */ /* 0x0000e2000c2e1500 */
[----:B------:R-:W-:Y:S02]  /*0840*/  ISETP.LT.AND P3, PT, R33, c[0x0][0x18c], P3 ;  /* 0x0000630021007a0c */ /* 0x000fe40001f61270 */
[----:B------:R-:W-:Y:S01]  /*0850*/  ISETP.LT.AND P4, PT, R28, c[0x0][0x18c], P4 ;  /* 0x000063001c007a0c */ /* 0x000fe20002781270 */
[----:B------:R0:W3:Y:S01]  /*0860*/  @P2 LDG.E.EL.U16 R17, [R10.64] ;  /* 0x000000100a112981 */ /* 0x0000e2000c2e1500 */
[----:B------:R-:W-:Y:S02]  /*0870*/  PLOP3.LUT P5, PT, PT, PT, UP2, 0x40, 0x0 ;  /* 0x000000000000781c */ /* 0x000fe40003fae828 */
[----:B------:R-:W-:Y:S01]  /*0880*/  IADD3 R34, R34, R35, RZ ;  /* 0x0000002322227210 */ /* 0x000fe20007ffe0ff */
[----:B-----5:R-:W-:Y:S01]  /*0890*/  IMAD.U32 R2, RZ, RZ, UR18 ;  /* 0x00000012ff027e24 */ /* 0x020fe2000f8e00ff */
[----:B------:R-:W-:-:S02]  /*08a0*/  ISETP.LT.AND P6, PT, R28, c[0x0][0x18c], P6 ;  /* 0x000063001c007a0c */ /* 0x000fc400037c1270 */
[C---:B------:R-:W-:Y:S02]  /*08b0*/  ISETP.LT.AND P5, PT, R33.reuse, c[0x0][0x18c], P5 ;  /* 0x0000630021007a0c */ /* 0x040fe40002fa1270 */
[C---:B0-----:R-:W-:Y:S01]  /*08c0*/  IADD3 R10, R28.reuse, R35, RZ ;  /* 0x000000231c0a7210 */ /* 0x041fe20007ffe0ff */
[----:B------:R-:W-:Y:S01]  /*08d0*/  IMAD.IADD R11, R33, 0x1, R35 ;  /* 0x00000001210b7824 */ /* 0x000fe200078e0223 */
[----:B------:R-:W-:Y:S01]  /*08e0*/  IADD3 R28, R28, R34, RZ ;  /* 0x000000221c1c7210 */ /* 0x000fe20007ffe0ff */
[----:B-1----:R-:W-:Y:S01]  /*08f0*/  IMAD.U32 R9, RZ, RZ, UR18 ;  /* 0x00000012ff097e24 */ /* 0x002fe2000f8e00ff */
[----:B------:R-:W0:Y:S01]  /*0900*/  LDS.U16 R35, [R14] ;  /* 0x000000000e237984 */ /* 0x000e220000000400 */
[----:B------:R-:W-:-:S04]  /*0910*/  IMAD.WIDE R2, R11, R2, c[0x0][0x170] ;  /* 0x00005c000b027625 */ /* 0x000fc800078e0202 */
[----:B------:R-:W-:Y:S01]  /*0920*/  IMAD.WIDE R4, R10, R37, c[0x0][0x170] ;  /* 0x00005c000a047625 */ /* 0x000fe200078e0225 */
[----:B------:R1:W5:Y:S03]  /*0930*/  @P3 LDG.E.EL.U16 R30, [R2.64] ;  /* 0x00000010021e3981 */ /* 0x000366000c2e1500 */
[--C-:B------:R-:W-:Y:S01]  /*0940*/  IMAD.IADD R33, R33, 0x1, R34.reuse ;  /* 0x0000000121217824 */ /* 0x100fe200078e0222 */
[----:B------:R-:W-:Y:S01]  /*0950*/  PRMT R34, RZ, 0x7610, R34 ;  /* 0x00007610ff227816 */ /* 0x000fe20000000022 */
[----:B------:R-:W-:Y:S01]  /*0960*/  IMAD.WIDE R8, R28, R9, c[0x0][0x170] ;  /* 0x00005c001c087625 */ /* 0x000fe200078e0209 */
[----:B------:R1:W5:Y:S03]  /*0970*/  @P4 LDG.E.EL.U16 R31, [R4.64] ;  /* 0x00000010041f4981 */ /* 0x000366000c2e1500 */
[----:B------:R-:W-:Y:S01]  /*0980*/  IMAD.WIDE R6, R33, R36, c[0x0][0x170] ;  /* 0x00005c0021067625 */ /* 0x000fe200078e0224 */
[----:B------:R0:W5:Y:S04]  /*0990*/  @P6 LDG.E.EL.U16 R34, [R8.64] ;  /* 0x0000001008226981 */ /* 0x000168000c2e1500 */
[----:B------:R1:W5:Y:S04]  /*09a0*/  @P5 LDG.E.EL.U16 R32, [R6.64] ;  /* 0x0000001006205981 */ /* 0x000368000c2e1500 */
[----:B-1----:R-:W1:Y:S04]  /*09b0*/  LDS.U16 R5, [R14+0x102] ;  /* 0x000102000e057984 */ /* 0x002e680000000400 */
[----:B------:R-:W1:Y:S04]  /*09c0*/  LDS.U16 R6, [R14+0x204] ;  /* 0x000204000e067984 */ /* 0x000e680000000400 */
[----:B------:R-:W1:Y:S01]  /*09d0*/  LDS.U16 R7, [R14+0x306] ;  /* 0x000306000e077984 */ /* 0x000e620000000400 */
[----:B------:R-:W-:-:S02]  /*09e0*/  HADD2.F32 R24, -RZ, R24.H0_H0 ;  /* 0x20000018ff187230 */ /* 0x000fc40000004100 */
[----:B0-----:R-:W-:Y:S02]  /*09f0*/  HADD2.F32 R35, -RZ, R35.H0_H0 ;  /* 0x20000023ff237230 */ /* 0x001fe40000004100 */
[----:B------:R-:W-:Y:S02]  /*0a00*/  HADD2.F32 R8, -RZ, R0.H0_H0 ;  /* 0x20000000ff087230 */ /* 0x000fe40000004100 */
[----:B------:R-:W-:Y:S02]  /*0a10*/  HADD2.F32 R16, -RZ, R16.H0_H0 ;  /* 0x20000010ff107230 */ /* 0x000fe40000004100 */
[----:B------:R-:W-:Y:S02]  /*0a20*/  HADD2.F32 R9, -RZ, R22.H0_H0 ;  /* 0x20000016ff097230 */ /* 0x000fe40000004100 */
[----:B-1----:R-:W-:Y:S02]  /*0a30*/  HADD2.F32 R0, -RZ, R5.H0_H0 ;  /* 0x20000005ff007230 */ /* 0x002fe40000004100 */
[----:B------:R-:W-:-:S02]  /*0a40*/  HADD2.F32 R6, -RZ, R6.H0_H0 ;  /* 0x20000006ff067230 */ /* 0x000fc40000004100 */
[----:B------:R-:W-:Y:S02]  /*0a50*/  HADD2.F32 R7, -RZ, R7.H0_H0 ;  /* 0x20000007ff077230 */ /* 0x000fe40000004100 */
[----:B--2---:R-:W-:Y:S02]  /*0a60*/  HADD2.F32 R25, -RZ, R25.H0_H0 ;  /* 0x20000019ff197230 */ /* 0x004fe40000004100 */
[----:B----4-:R-:W-:-:S03]  /*0a70*/  HADD2.F32 R27, -RZ, R27.H0_H0 ;  /* 0x2000001bff1b7230 */ /* 0x010fc60000004100 */
[----:B------:R-:W-:Y:S01]  /*0a80*/  FADD R2, R25, R24 ;  /* 0x0000001819027221 */ /* 0x000fe20000000000 */
[----:B------:R-:W-:Y:S01]  /*0a90*/  FADD R35, R35, R25 ;  /* 0x0000001923237221 */ /* 0x000fe20000000000 */
[----:B------:R-:W-:Y:S02]  /*0aa0*/  HADD2.F32 R26, -RZ, R26.H0_H0 ;  /* 0x2000001aff1a7230 */ /* 0x000fe40000004100 */
[----:B------:R-:W-:Y:S01]  /*0ab0*/  FADD R4, R27, R2 ;  /* 0x000000021b047221 */ /* 0x000fe20000000000 */
[----:B------:R-:W-:Y:S02]  /*0ac0*/  MOV R2, UR18 ;  /* 0x0000001200027c02 */ /* 0x000fe40008000f00 */
[----:B------:R-:W-:-:S03]  /*0ad0*/  FADD R35, R26, R35 ;  /* 0x000000231a237221 */ /* 0x000fc60000000000 */
[----:B------:R-:W-:Y:S02]  /*0ae0*/  IMAD.WIDE R2, R23, R2, c[0x0][0x178] ;  /* 0x00005e0017027625 */ /* 0x000fe400078e0202 */
[----:B------:R-:W-:Y:S02]  /*0af0*/  F2FP.F16.F32.PACK_AB R4, R35, R4 ;  /* 0x000000042304723e */ /* 0x000fe400000000ff */
[----:B---3--:R-:W-:-:S03]  /*0b00*/  HADD2.F32 R19, -RZ, R19.H0_H0 ;  /* 0x20000013ff137230 */ /* 0x008fc60000004100 */
[----:B------:R0:W-:Y:S01]  /*0b10*/  @P0 STG.E.U16 [R2.64], R4 ;  /* 0x0000000402000986 */ /* 0x0001e2000c101510 */
[----:B------:R-:W-:Y:S01]  /*0b20*/  HADD2.F32 R21, -RZ, R21.H0_H0 ;  /* 0x20000015ff157230 */ /* 0x000fe20000004100 */
[----:B------:R-:W-:Y:S01]  /*0b30*/  FADD R5, R19, R8 ;  /* 0x0000000813057221 */ /* 0x000fe20000000000 */
[----:B------:R-:W-:Y:S01]  /*0b40*/  FADD R0, R0, R19 ;  /* 0x0000001300007221 */ /* 0x000fe20000000000 */
[----:B------:R-:W-:Y:S02]  /*0b50*/  HADD2.F32 R20, -RZ, R20.H0_H0 ;  /* 0x20000014ff147230 */ /* 0x000fe40000004100 */
[----:B------:R-:W-:Y:S02]  /*0b60*/  HADD2.F32 R17, -RZ, R17.H0_H0 ;  /* 0x20000011ff117230 */ /* 0x000fe40000004100 */
[----:B0-----:R-:W-:Y:S01]  /*0b70*/  HADD2.F32 R2, -RZ, R15.H0_H0 ;  /* 0x2000000fff027230 */ /* 0x001fe20000004100 */
[----:B------:R-:W-:Y:S01]  /*0b80*/  FADD R3, R21, R16 ;  /* 0x0000001015037221 */ /* 0x000fe20000000000 */
[----:B------:R-:W-:Y:S01]  /*0b90*/  FADD R6, R6, R21 ;  /* 0x0000001506067221 */ /* 0x000fe20000000000 */
[----:B------:R-:W-:-:S02]  /*0ba0*/  FADD R17, R17, R0 ;  /* 0x0000000011117221 */ /* 0x000fc40000000000 */
[----:B------:R-:W-:Y:S01]  /*0bb0*/  FADD R2, R2, R5 ;  /* 0x0000000502027221 */ /* 0x000fe20000000000 */
[----:B------:R-:W-:Y:S01]  /*0bc0*/  IMAD.U32 R0, RZ, RZ, UR18 ;  /* 0x00000012ff007e24 */ /* 0x000fe2000f8e00ff */
[----:B------:R-:W-:Y:S01]  /*0bd0*/  ISETP.NE.AND P0, PT, R29, RZ, PT ;  /* 0x000000ff1d00720c */ /* 0x000fe20003f05270 */
[----:B------:R-:W-:Y:S01]  /*0be0*/  FADD R7, R7, R20 ;  /* 0x0000001407077221 */ /* 0x000fe20000000000 */
[----:B------:R-:W-:Y:S01]  /*0bf0*/  FADD R9, R20, R9 ;  /* 0x0000000914097221 */ /* 0x000fe20000000000 */
[----:B------:R-:W-:Y:S02]  /*0c00*/  F2FP.F16.F32.PACK_AB R17, R17, R2 ;  /* 0x000000021111723e */ /* 0x000fe400000000ff */
[----:B------:R-:W-:Y:S01]  /*0c10*/  MOV R19, UR18 ;  /* 0x0000001200137c02 */ /* 0x000fe20008000f00 */
[----:B-----5:R-:W-:Y:S02]  /*0c20*/  HADD2.F32 R30, -RZ, R30.H0_H0 ;  /* 0x2000001eff1e7230 */ /* 0x020fe40000004100 */
[----:B------:R-:W-:-:S03]  /*0c30*/  HADD2.F32 R31, -RZ, R31.H0_H0 ;  /* 0x2000001fff1f7230 */ /* 0x000fc60000004100 */
[----:B------:R-:W-:Y:S01]  /*0c40*/  FADD R30, R30, R3 ;  /* 0x000000031e1e7221 */ /* 0x000fe20000000000 */
[----:B------:R-:W-:Y:S01]  /*0c50*/  HADD2.F32 R34, -RZ, R34.H0_H0 ;  /* 0x20000022ff227230 */ /* 0x000fe20000004100 */
[----:B------:R-:W-:Y:S01]  /*0c60*/  FADD R31, R31, R6 ;  /* 0x000000061f1f7221 */ /* 0x000fe20000000000 */
[----:B------:R-:W-:Y:S01]  /*0c70*/  IMAD.WIDE R2, R13, R0, c[0x0][0x178] ;  /* 0x00005e000d027625 */ /* 0x000fe200078e0200 */
[----:B------:R-:W-:-:S03]  /*0c80*/  PRMT R5, R4, 0x7632, R5 ;  /* 0x0000763204057816 */ /* 0x000fc60000000005 */
[----:B------:R-:W-:Y:S01]  /*0c90*/  HADD2.F32 R32, -RZ, R32.H0_H0 ;  /* 0x20000020ff207230 */ /* 0x000fe20000004100 */
[----:B------:R-:W-:Y:S01]  /*0ca0*/  MOV R4, UR18 ;  /* 0x0000001200047c02 */ /* 0x000fe20008000f00 */
[----:B------:R-:W-:Y:S01]  /*0cb0*/  FADD R34, R34, R7 ;  /* 0x0000000722227221 */ /* 0x000fe20000000000 */
[----:B------:R-:W-:Y:S01]  /*0cc0*/  IMAD.U32 R13, RZ, RZ, UR18 ;  /* 0x00000012ff0d7e24 */ /* 0x000fe2000f8e00ff */
[----:B------:R-:W-:Y:S01]  /*0cd0*/  F2FP.F16.F32.PACK_AB R30, R31, R30 ;  /* 0x0000001e1f1e723e */ /* 0x000fe200000000ff */
[----:B------:R-:W-:Y:S01]  /*0ce0*/  IMAD.U32 R7, RZ, RZ, UR18 ;  /* 0x00000012ff077e24 */ /* 0x000fe2000f8e00ff */
[----:B------:R-:W-:Y:S01]  /*0cf0*/  FADD R9, R32, R9 ;  /* 0x0000000920097221 */ /* 0x000fe20000000000 */
[----:B------:R-:W-:Y:S01]  /*0d00*/  IMAD.WIDE R18, R18, R19, c[0x0][0x178] ;  /* 0x00005e0012127625 */ /* 0x000fe200078e0213 */
[----:B------:R0:W-:Y:S01]  /*0d10*/  @P1 STG.E.U16 [R2.64], R5 ;  /* 0x0000000502001986 */ /* 0x0001e2000c101510 */
[----:B------:R-:W-:Y:S02]  /*0d20*/  PRMT R6, R17, 0x7632, R6 ;  /* 0x0000763211067816 */ /* 0x000fe40000000006 */
[----:B------:R-:W-:Y:S01]  /*0d30*/  IMAD.WIDE R12, R12, R13, c[0x0][0x178] ;  /* 0x00005e000c0c7625 */ /* 0x000fe200078e020d */
[----:B------:R-:W-:Y:S01]  /*0d40*/  F2FP.F16.F32.PACK_AB R9, R34, R9 ;  /* 0x000000092209723e */ /* 0x000fe200000000ff */
[----:B------:R1:W-:Y:S01]  /*0d50*/  @P0 STG.E.U16 [R18.64], R17 ;  /* 0x0000001112000986 */ /* 0x0003e2000c101510 */
[----:B------:R-:W-:Y:S01]  /*0d60*/  MOV R29, UR18 ;  /* 0x00000012001d7c02 */ /* 0x000fe20008000f00 */
[----:B0-----:R-:W-:-:S04]  /*0d70*/  IMAD.WIDE R4, R11, R4, c[0x0][0x178] ;  /* 0x00005e000b047625 */ /* 0x001fc800078e0204 */
[----:B------:R-:W-:Y:S01]  /*0d80*/  IMAD.WIDE R10, R10, R7, c[0x0][0x178] ;  /* 0x00005e000a0a7625 */ /* 0x000fe200078e0207 */
[----:B------:R-:W-:Y:S01]  /*0d90*/  PRMT R7, R30, 0x7632, R7 ;  /* 0x000076321e077816 */ /* 0x000fe20000000007 */
[----:B------:R1:W-:Y:S02]  /*0da0*/  @P2 STG.E.U16 [R12.64], R6 ;  /* 0x000000060c002986 */ /* 0x0003e4000c101510 */
[----:B------:R-:W-:Y:S02]  /*0db0*/  IMAD.WIDE R2, R33, R0, c[0x0][0x178] ;  /* 0x00005e0021027625 */ /* 0x000fe400078e0200 */
[----:B------:R1:W-:Y:S04]  /*0dc0*/  @P3 STG.E.U16 [R4.64], R30 ;  /* 0x0000001e04003986 */ /* 0x0003e8000c101510 */
[----:B------:R1:W-:Y:S01]  /*0dd0*/  @P4 STG.E.U16 [R10.64], R7 ;  /* 0x000000070a004986 */ /* 0x0003e2000c101510 */
[----:B------:R-:W-:-:S03]  /*0de0*/  IMAD.WIDE R28, R28, R29, c[0x0][0x178] ;  /* 0x00005e001c1c7625 */ /* 0x000fc600078e021d */
[----:B------:R1:W-:Y:S01]  /*0df0*/  @P5 STG.E.U16 [R2.64], R9 ;  /* 0x0000000902005986 */ /* 0x0003e2000c101510 */
[----:B------:R-:W-:Y:S05]  /*0e00*/  @!P6 EXIT ;  /* 0x000000000000e94d */ /* 0x000fea0003800000 */
[----:B------:R-:W-:-:S05]  /*0e10*/  PRMT R14, R9, 0x7632, R14 ;  /* 0x00007632090e7816 */ /* 0x000fca000000000e */
[----:B------:R-:W-:Y:S01]  /*0e20*/  STG.E.U16 [R28.64], R14 ;  /* 0x0000000e1c007986 */ /* 0x000fe2000c101510 */
[----:B------:R-:W-:Y:S05]  /*0e30*/  EXIT ;  /* 0x000000000000794d */ /* 0x000fea0003800000 */
.L_x_0:
[----:B------:R-:W-:-:S00]  /*0e40*/  BRA `(.L_x_0) ;  /* 0xfffffff000007947 */ /* 0x000fc0000383ffff */
[----:B------:R-:W-:-:S00]  /*0e50*/  NOP ;  /* 0x0000000000007918 */ /* 0x000fc00000000000 */
        /* <DEDUP_REMOVED lines=10> */
.L_x_1:


//--------------------- .nv.shared.triton__0d1d2d3d456de7 --------------------------
	.section	.nv.shared.triton__0d1d2d3d456de7,"aw",@nobits
	.align	16
